//
// Generated by NVIDIA NVVM Compiler
//
// Compiler Build ID: CL-36424714
// Cuda compilation tools, release 13.0, V13.0.88
// Based on NVVM 20.0.0
//

.version 9.0
.target sm_100
.address_size 64

	// .globl	_Z11dot_productPfS_S_
// _ZZ11dot_productPfS_S_E5sData has been demoted

.visible .entry _Z11dot_productPfS_S_(
	.param .u64 .ptr .align 1 _Z11dot_productPfS_S__param_0,
	.param .u64 .ptr .align 1 _Z11dot_productPfS_S__param_1,
	.param .u64 .ptr .align 1 _Z11dot_productPfS_S__param_2
)
{
	.reg .pred 	%p<6>;
	.reg .b32 	%r<12>;
	.reg .b32 	%f<14>;
	.reg .b64 	%rd<20>;
	// demoted variable
	.shared .align 4 .b8 _ZZ11dot_productPfS_S_E5sData[16];
	ld.param.u64 	%rd7, [_Z11dot_productPfS_S__param_0];
	ld.param.u64 	%rd8, [_Z11dot_productPfS_S__param_1];
	ld.param.u64 	%rd9, [_Z11dot_productPfS_S__param_2];
	mov.u32 	%r1, %tid.x;
	mov.u32 	%r2, %ctaid.x;
	shl.b32 	%r7, %r2, 2;
	add.s32 	%r11, %r7, %r1;
	shl.b32 	%r8, %r1, 2;
	mov.u32 	%r9, _ZZ11dot_productPfS_S_E5sData;
	add.s32 	%r4, %r9, %r8;
	mov.b32 	%r10, 0;
	st.shared.u32 	[%r4], %r10;
	setp.gt.u32 	%p1, %r11, 15;
	@%p1 bra 	$L__BB0_4;
	mul.wide.u32 	%rd10, %r2, 16;
	mul.wide.u32 	%rd11, %r1, 4;
	add.s64 	%rd12, %rd10, %rd11;
	cvta.to.global.u64 	%rd13, %rd8;
	add.s64 	%rd19, %rd13, %rd12;
	cvta.to.global.u64 	%rd14, %rd7;
	add.s64 	%rd18, %rd14, %rd12;
	mov.f32 	%f13, 0f00000000;
$L__BB0_2:
	ld.global.f32 	%f4, [%rd18];
	ld.global.f32 	%f5, [%rd19];
	fma.rn.f32 	%f13, %f4, %f5, %f13;
	add.s32 	%r6, %r11, 8;
	add.s64 	%rd19, %rd19, 32;
	add.s64 	%rd18, %rd18, 32;
	setp.lt.u32 	%p2, %r11, 8;
	mov.u32 	%r11, %r6;
	@%p2 bra 	$L__BB0_2;
	st.shared.f32 	[%r4], %f13;
$L__BB0_4:
	bar.sync 	0;
	setp.gt.u32 	%p3, %r1, 1;
	@%p3 bra 	$L__BB0_6;
	ld.shared.f32 	%f6, [%r4];
	ld.shared.f32 	%f7, [%r4+8];
	add.f32 	%f8, %f6, %f7;
	st.shared.f32 	[%r4], %f8;
$L__BB0_6:
	bar.sync 	0;
	setp.ne.s32 	%p4, %r1, 0;
	@%p4 bra 	$L__BB0_8;
	ld.shared.f32 	%f9, [%r4];
	ld.shared.f32 	%f10, [_ZZ11dot_productPfS_S_E5sData+4];
	add.f32 	%f11, %f9, %f10;
	st.shared.f32 	[%r4], %f11;
$L__BB0_8:
	setp.ne.s32 	%p5, %r1, 0;
	bar.sync 	0;
	@%p5 bra 	$L__BB0_10;
	ld.shared.f32 	%f12, [_ZZ11dot_productPfS_S_E5sData];
	cvta.to.global.u64 	%rd15, %rd9;
	mul.wide.u32 	%rd16, %r2, 4;
	add.s64 	%rd17, %rd15, %rd16;
	st.global.f32 	[%rd17], %f12;
$L__BB0_10:
	ret;

}


// ===== COMPILED SASS (sm_100) =====

	.target	sm_100

	.elftype	@"ET_EXEC"


//--------------------- .note.nv.tkinfo           --------------------------
	.section	.note.nv.tkinfo,"",@"SHT_NOTE"
	.sectionflags	@"SHF_NOTE_NV_TKINFO"
	.tkinfo
        /*0018*/ 	.word	0x00000002
        /*0030*/ 	.string	""
        /*0030*/ 	.string	"ptxas"
        /*0030*/ 	.string	"Cuda compilation tools, release 13.0, V13.0.88"
        /*0030*/ 	.string	"Build cuda_13.0.r13.0/compiler.36424714_0"
        /*0030*/ 	.string	"-arch sm_100 -m 64 "



//--------------------- .note.nv.cuinfo           --------------------------
	.section	.note.nv.cuinfo,"",@"SHT_NOTE"
	.sectionflags	@"SHF_NOTE_NV_CUINFO"
        /*0018*/ 	.short	0x0002
        /*001a*/ 	.short	0x0064
        /*001c*/ 	.short	0x0082
	.zero		2


//--------------------- .nv.info                  --------------------------
	.section	.nv.info,"",@"SHT_CUDA_INFO"
	.align	4


	//----- nvinfo : EIATTR_REGCOUNT
	.align		4
        /*0000*/ 	.byte	0x04, 0x2f
        /*0002*/ 	.short	(.L_1 - .L_0)
	.align		4
.L_0:
        /*0004*/ 	.word	index@(_Z11dot_productPfS_S_)
        /*0008*/ 	.word	0x0000000e


	//----- nvinfo : EIATTR_FRAME_SIZE
	.align		4
.L_1:
        /*000c*/ 	.byte	0x04, 0x11
        /*000e*/ 	.short	(.L_3 - .L_2)
	.align		4
.L_2:
        /*0010*/ 	.word	index@(_Z11dot_productPfS_S_)
        /*0014*/ 	.word	0x00000000


	//----- nvinfo : EIATTR_MIN_STACK_SIZE
	.align		4
.L_3:
        /*0018*/ 	.byte	0x04, 0x12
        /*001a*/ 	.short	(.L_5 - .L_4)
	.align		4
.L_4:
        /*001c*/ 	.word	index@(_Z11dot_productPfS_S_)
        /*0020*/ 	.word	0x00000000
.L_5:


//--------------------- .nv.compat                --------------------------
	.section	.nv.compat,"",@"SHT_CUDA_COMPAT_INFO"
	.align	4
        /*0000*/ 	.byte	0x02, 0x09, 0x00, 0x00, 0x02, 0x02, 0x01, 0x00, 0x02, 0x05, 0x05, 0x00, 0x03, 0x07, 0x01, 0x01
        /*0010*/ 	.byte	0x02, 0x03, 0x00, 0x00, 0x02, 0x06, 0x01, 0x00, 0x04, 0x0b, 0x08, 0x00, 0x09, 0x00, 0x00, 0x00
        /*0020*/ 	.byte	0x00, 0x00, 0x00, 0x00


//--------------------- .nv.info._Z11dot_productPfS_S_ --------------------------
	.section	.nv.info._Z11dot_productPfS_S_,"",@"SHT_CUDA_INFO"
	.sectionflags	@""
	.align	4


	//----- nvinfo : EIATTR_CUDA_API_VERSION
	.align		4
        /*0000*/ 	.byte	0x04, 0x37
        /*0002*/ 	.short	(.L_7 - .L_6)
.L_6:
        /*0004*/ 	.word	0x00000082


	//----- nvinfo : EIATTR_KPARAM_INFO
	.align		4
.L_7:
        /*0008*/ 	.byte	0x04, 0x17
        /*000a*/ 	.short	(.L_9 - .L_8)
.L_8:
        /*000c*/ 	.word	0x00000000
        /*0010*/ 	.short	0x0002
        /*0012*/ 	.short	0x0010
        /*0014*/ 	.byte	0x00, 0xf5, 0x21, 0x00


	//----- nvinfo : EIATTR_KPARAM_INFO
	.align		4
.L_9:
        /*0018*/ 	.byte	0x04, 0x17
        /*001a*/ 	.short	(.L_11 - .L_10)
.L_10:
        /*001c*/ 	.word	0x00000000
        /*0020*/ 	.short	0x0001
        /*0022*/ 	.short	0x0008
        /*0024*/ 	.byte	0x00, 0xf5, 0x21, 0x00


	//----- nvinfo : EIATTR_KPARAM_INFO
	.align		4
.L_11:
        /*0028*/ 	.byte	0x04, 0x17
        /*002a*/ 	.short	(.L_13 - .L_12)
.L_12:
        /*002c*/ 	.word	0x00000000
        /*0030*/ 	.short	0x0000
        /*0032*/ 	.short	0x0000
        /*0034*/ 	.byte	0x00, 0xf5, 0x21, 0x00


	//----- nvinfo : EIATTR_SPARSE_MMA_MASK
	.align		4
.L_13:
        /*0038*/ 	.byte	0x03, 0x50
        /*003a*/ 	.short	0x0000


	//----- nvinfo : EIATTR_MAXREG_COUNT
	.align		4
        /*003c*/ 	.byte	0x03, 0x1b
        /*003e*/ 	.short	0x00ff


	//----- nvinfo : EIATTR_NUM_BARRIERS
	.align		4
        /*0040*/ 	.byte	0x02, 0x4c
        /*0042*/ 	.byte	0x01
	.zero		1


	//----- nvinfo : EIATTR_MERCURY_ISA_VERSION
	.align		4
        /*0044*/ 	.byte	0x03, 0x5f
        /*0046*/ 	.short	0x0101


	//----- nvinfo : EIATTR_VRC_CTA_INIT_COUNT
	.align		4
        /*0048*/ 	.byte	0x02, 0x4a
	.zero		1
	.zero		1


	//----- nvinfo : EIATTR_EXIT_INSTR_OFFSETS
	.align		4
        /*004c*/ 	.byte	0x04, 0x1c
        /*004e*/ 	.short	(.L_15 - .L_14)


	//   ....[0]....
.L_14:
        /*0050*/ 	.word	0x00000330


	//   ....[1]....
        /*0054*/ 	.word	0x00000380


	//----- nvinfo : EIATTR_CRS_STACK_SIZE
	.align		4
.L_15:
        /*0058*/ 	.byte	0x04, 0x1e
        /*005a*/ 	.short	(.L_17 - .L_16)
.L_16:
        /*005c*/ 	.word	0x00000000


	//----- nvinfo : EIATTR_CBANK_PARAM_SIZE
	.align		4
.L_17:
        /*0060*/ 	.byte	0x03, 0x19
        /*0062*/ 	.short	0x0018


	//----- nvinfo : EIATTR_PARAM_CBANK
	.align		4
        /*0064*/ 	.byte	0x04, 0x0a
        /*0066*/ 	.short	(.L_19 - .L_18)
	.align		4
.L_18:
        /*0068*/ 	.word	index@(.nv.constant0._Z11dot_productPfS_S_)
        /*006c*/ 	.short	0x0380
        /*006e*/ 	.short	0x0018


	//----- nvinfo : EIATTR_SW_WAR
	.align		4
.L_19:
        /*0070*/ 	.byte	0x04, 0x36
        /*0072*/ 	.short	(.L_21 - .L_20)
.L_20:
        /*0074*/ 	.word	0x00000008
.L_21:


//--------------------- .nv.callgraph             --------------------------
	.section	.nv.callgraph,"",@"SHT_CUDA_CALLGRAPH"
	.align	4
	.sectionentsize	8
	.align		4
        /*0000*/ 	.word	0x00000000
	.align		4
        /*0004*/ 	.word	0xffffffff
	.align		4
        /*0008*/ 	.word	0x00000000
	.align		4
        /*000c*/ 	.word	0xfffffffe
	.align		4
        /*0010*/ 	.word	0x00000000
	.align		4
        /*0014*/ 	.word	0xfffffffd
	.align		4
        /*0018*/ 	.word	0x00000000
	.align		4
        /*001c*/ 	.word	0xfffffffc


//--------------------- .text._Z11dot_productPfS_S_ --------------------------
	.section	.text._Z11dot_productPfS_S_,"ax",@progbits
	.align	128
        .global         _Z11dot_productPfS_S_
        .type           _Z11dot_productPfS_S_,@function
        .size           _Z11dot_productPfS_S_,(.L_x_5 - _Z11dot_productPfS_S_)
        .other          _Z11dot_productPfS_S_,@"STO_CUDA_ENTRY STV_DEFAULT"
_Z11dot_productPfS_S_:
.text._Z11dot_productPfS_S_:
[----:B------:R-:W-:Y:S01]  /*0000*/  LDC R1, c[0x0][0x37c] ;  /* 0x0000df00ff017b82 */ /* 0x000fe20000000800 */
[----:B------:R-:W0:Y:S07]  /*0010*/  S2R R11, SR_TID.X ;  /* 0x00000000000b7919 */ /* 0x000e2e0000002100 */
[----:B------:R-:W1:Y:S01]  /*0020*/  S2UR UR5, SR_CgaCtaId ;  /* 0x00000000000579c3 */ /* 0x000e620000008800 */
[----:B------:R-:W-:Y:S01]  /*0030*/  UMOV UR4, 0x400 ;  /* 0x0000040000047882 */ /* 0x000fe20000000000 */
[----:B------:R-:W2:Y:S01]  /*0040*/  LDCU.64 UR6, c[0x0][0x358] ;  /* 0x00006b00ff0677ac */ /* 0x000ea20008000a00 */
[----:B------:R-:W3:Y:S01]  /*0050*/  S2R R0, SR_CTAID.X ;  /* 0x0000000000007919 */ /* 0x000ee20000002500 */
[----:B------:R-:W-:Y:S01]  /*0060*/  BSSY.RECONVERGENT B0, `(.L_x_0) ;  /* 0x000001f000007945 */ /* 0x000fe20003800200 */
[----:B-1----:R-:W-:-:S06]  /*0070*/  ULEA UR4, UR5, UR4, 0x18 ;  /* 0x0000000405047291 */ /* 0x002fcc000f8ec0ff */
[----:B0-----:R-:W-:Y:S01]  /*0080*/  LEA R6, R11, UR4, 0x2 ;  /* 0x000000040b067c11 */ /* 0x001fe2000f8e10ff */
[----:B---3--:R-:W-:-:S04]  /*0090*/  IMAD R4, R0, 0x4, R11 ;  /* 0x0000000400047824 */ /* 0x008fc800078e020b */
[----:B------:R0:W-:Y:S01]  /*00a0*/  STS [R6], RZ ;  /* 0x000000ff06007388 */ /* 0x0001e20000000800 */
[----:B------:R-:W-:-:S13]  /*00b0*/  ISETP.GT.U32.AND P0, PT, R4, 0xf, PT ;  /* 0x0000000f0400780c */ /* 0x000fda0003f04070 */
[----:B0-2---:R-:W-:Y:S05]  /*00c0*/  @P0 BRA `(.L_x_1) ;  /* 0x0000000000600947 */ /* 0x005fea0003800000 */
[----:B------:R-:W0:Y:S01]  /*00d0*/  LDCU.128 UR8, c[0x0][0x380] ;  /* 0x00007000ff0877ac */ /* 0x000e220008000c00 */
[----:B------:R-:W-:-:S04]  /*00e0*/  IMAD.WIDE.U32 R2, R11, 0x4, RZ ;  /* 0x000000040b027825 */ /* 0x000fc800078e00ff */
[----:B------:R-:W-:Y:S01]  /*00f0*/  HFMA2 R9, -RZ, RZ, 0, 0 ;  /* 0x00000000ff097431 */ /* 0x000fe200000001ff */
[----:B------:R-:W-:Y:S01]  /*0100*/  BSSY.RECONVERGENT B1, `(.L_x_2) ;  /* 0x0000013000017945 */ /* 0x000fe20003800200 */
[----:B------:R-:W-:Y:S02]  /*0110*/  IMAD.MOV.U32 R7, RZ, RZ, R4 ;  /* 0x000000ffff077224 */ /* 0x000fe400078e0004 */
[----:B------:R-:W-:-:S03]  /*0120*/  IMAD.WIDE.U32 R2, R0, 0x10, R2 ;  /* 0x0000001000027825 */ /* 0x000fc600078e0002 */
[C---:B0-----:R-:W-:Y:S02]  /*0130*/  IADD3 R10, P0, PT, R2.reuse, UR10, RZ ;  /* 0x0000000a020a7c10 */ /* 0x041fe4000ff1e0ff */
[----:B------:R-:W-:Y:S02]  /*0140*/  IADD3 R8, P1, PT, R2, UR8, RZ ;  /* 0x0000000802087c10 */ /* 0x000fe4000ff3e0ff */
[C---:B------:R-:W-:Y:S02]  /*0150*/  IADD3.X R5, PT, PT, R3.reuse, UR11, RZ, P0, !PT ;  /* 0x0000000b03057c10 */ /* 0x040fe400087fe4ff */
[----:B------:R-:W-:-:S09]  /*0160*/  IADD3.X R3, PT, PT, R3, UR9, RZ, P1, !PT ;  /* 0x0000000903037c10 */ /* 0x000fd20008ffe4ff */
.L_x_3:
[----:B------:R-:W-:Y:S02]  /*0170*/  IMAD.MOV.U32 R2, RZ, RZ, R8 ;  /* 0x000000ffff027224 */ /* 0x000fe400078e0008 */
[----:B------:R-:W-:-:S04]  /*0180*/  IMAD.MOV.U32 R4, RZ, RZ, R10 ;  /* 0x000000ffff047224 */ /* 0x000fc800078e000a */
[----:B------:R0:W2:Y:S04]  /*0190*/  LDG.E R2, desc[UR6][R2.64] ;  /* 0x0000000602027981 */ /* 0x0000a8000c1e1900 */
[----:B------:R1:W2:Y:S01]  /*01a0*/  LDG.E R4, desc[UR6][R4.64] ;  /* 0x0000000604047981 */ /* 0x0002a2000c1e1900 */
[C---:B------:R-:W-:Y:S02]  /*01b0*/  ISETP.GE.U32.AND P0, PT, R7.reuse, 0x8, PT ;  /* 0x000000080700780c */ /* 0x040fe40003f06070 */
[----:B------:R-:W-:Y:S02]  /*01c0*/  IADD3 R10, P1, PT, R10, 0x20, RZ ;  /* 0x000000200a0a7810 */ /* 0x000fe40007f3e0ff */
[----:B------:R-:W-:Y:S02]  /*01d0*/  IADD3 R8, P2, PT, R8, 0x20, RZ ;  /* 0x0000002008087810 */ /* 0x000fe40007f5e0ff */
[----:B------:R-:W-:-:S02]  /*01e0*/  IADD3 R7, PT, PT, R7, 0x8, RZ ;  /* 0x0000000807077810 */ /* 0x000fc40007ffe0ff */
[----:B0-----:R-:W-:Y:S01]  /*01f0*/  IADD3.X R3, PT, PT, RZ, R3, RZ, P2, !PT ;  /* 0x00000003ff037210 */ /* 0x001fe200017fe4ff */
[----:B-1----:R-:W-:Y:S02]  /*0200*/  IMAD.X R5, RZ, RZ, R5, P1 ;  /* 0x000000ffff057224 */ /* 0x002fe400008e0605 */
[----:B--2---:R-:W-:Y:S02]  /*0210*/  FFMA R9, R2, R4, R9 ;  /* 0x0000000402097223 */ /* 0x004fe40000000009 */
[----:B------:R-:W-:Y:S05]  /*0220*/  @!P0 BRA `(.L_x_3) ;  /* 0xfffffffc00d08947 */ /* 0x000fea000383ffff */
[----:B------:R-:W-:Y:S05]  /*0230*/  BSYNC.RECONVERGENT B1 ;  /* 0x0000000000017941 */ /* 0x000fea0003800200 */
.L_x_2:
[----:B------:R0:W-:Y:S02]  /*0240*/  STS [R6], R9 ;  /* 0x0000000906007388 */ /* 0x0001e40000000800 */
.L_x_1:
[----:B------:R-:W-:Y:S05]  /*0250*/  BSYNC.RECONVERGENT B0 ;  /* 0x0000000000007941 */ /* 0x000fea0003800200 */
.L_x_0:
[----:B------:R-:W-:Y:S01]  /*0260*/  BAR.SYNC.DEFER_BLOCKING 0x0 ;  /* 0x0000000000007b1d */ /* 0x000fe20000010000 */
[C---:B------:R-:W-:Y:S02]  /*0270*/  ISETP.GT.U32.AND P0, PT, R11.reuse, 0x1, PT ;  /* 0x000000010b00780c */ /* 0x040fe40003f04070 */
[----:B------:R-:W-:-:S11]  /*0280*/  ISETP.NE.AND P1, PT, R11, RZ, PT ;  /* 0x000000ff0b00720c */ /* 0x000fd60003f25270 */
[----:B------:R-:W-:Y:S04]  /*0290*/  @!P0 LDS R2, [R6] ;  /* 0x0000000006028984 */ /* 0x000fe80000000800 */
[----:B------:R-:W1:Y:S02]  /*02a0*/  @!P0 LDS R3, [R6+0x8] ;  /* 0x0000080006038984 */ /* 0x000e640000000800 */
[----:B-1----:R-:W-:-:S05]  /*02b0*/  @!P0 FADD R3, R2, R3 ;  /* 0x0000000302038221 */ /* 0x002fca0000000000 */
[----:B------:R-:W-:Y:S01]  /*02c0*/  @!P0 STS [R6], R3 ;  /* 0x0000000306008388 */ /* 0x000fe20000000800 */
[----:B------:R-:W-:Y:S06]  /*02d0*/  BAR.SYNC.DEFER_BLOCKING 0x0 ;  /* 0x0000000000007b1d */ /* 0x000fec0000010000 */
[----:B------:R-:W-:Y:S04]  /*02e0*/  @!P1 LDS R2, [R6] ;  /* 0x0000000006029984 */ /* 0x000fe80000000800 */
[----:B------:R-:W1:Y:S02]  /*02f0*/  @!P1 LDS R5, [UR4+0x4] ;  /* 0x00000404ff059984 */ /* 0x000e640008000800 */
[----:B-1----:R-:W-:-:S05]  /*0300*/  @!P1 FADD R5, R2, R5 ;  /* 0x0000000502059221 */ /* 0x002fca0000000000 */
[----:B------:R1:W-:Y:S01]  /*0310*/  @!P1 STS [R6], R5 ;  /* 0x0000000506009388 */ /* 0x0003e20000000800 */
[----:B------:R-:W-:Y:S06]  /*0320*/  BAR.SYNC.DEFER_BLOCKING 0x0 ;  /* 0x0000000000007b1d */ /* 0x000fec0000010000 */
[----:B------:R-:W-:Y:S05]  /*0330*/  @P1 EXIT ;  /* 0x000000000000194d */ /* 0x000fea0003800000 */
[----:B-1----:R-:W1:Y:S01]  /*0340*/  LDS R5, [UR4] ;  /* 0x00000004ff057984 */ /* 0x002e620008000800 */
[----:B------:R-:W2:Y:S02]  /*0350*/  LDC.64 R2, c[0x0][0x390] ;  /* 0x0000e400ff027b82 */ /* 0x000ea40000000a00 */
[----:B--2---:R-:W-:-:S05]  /*0360*/  IMAD.WIDE.U32 R2, R0, 0x4, R2 ;  /* 0x0000000400027825 */ /* 0x004fca00078e0002 */
[----:B-1----:R-:W-:Y:S01]  /*0370*/  STG.E desc[UR6][R2.64], R5 ;  /* 0x0000000502007986 */ /* 0x002fe2000c101906 */
[----:B------:R-:W-:Y:S05]  /*0380*/  EXIT ;  /* 0x000000000000794d */ /* 0x000fea0003800000 */
.L_x_4:
[----:B------:R-:W-:-:S00]  /*0390*/  BRA `(.L_x_4) ;  /* 0xfffffffc00fc7947 */ /* 0x000fc0000383ffff */
[----:B------:R-:W-:-:S00]  /*03a0*/  NOP ;  /* 0x0000000000007918 */ /* 0x000fc00000000000 */
        /* <DEDUP_REMOVED lines=13> */
.L_x_5:


//--------------------- .nv.shared._Z11dot_productPfS_S_ --------------------------
	.section	.nv.shared._Z11dot_productPfS_S_,"aw",@nobits
	.sectionflags	@""
	.align	4
.nv.shared._Z11dot_productPfS_S_:
	.zero		1040


//--------------------- .nv.shared.reserved.0     --------------------------
	.section	.nv.shared.reserved.0,"aw",@nobits
	.weak		__nv_reservedSMEM_offset_0_alias
	.size		__nv_reservedSMEM_offset_0_alias, 0, 64
	.other		__nv_reservedSMEM_offset_0_alias,@"STO_CUDA_RESERVED_SHARED STV_DEFAULT"
__nv_reservedSMEM_offset_0_alias:
	.zero		0
	.zero		64


//--------------------- .nv.constant0._Z11dot_productPfS_S_ --------------------------
	.section	.nv.constant0._Z11dot_productPfS_S_,"a",@progbits
	.sectionflags	@""
	.align	4
.nv.constant0._Z11dot_productPfS_S_:
	.zero		920


//--------------------- SYMBOLS --------------------------

	.type		.nv.reservedSmem.offset0,@object
	.size		.nv.reservedSmem.offset0,0x4
	.type		.nv.reservedSmem.cap,@object
	.size		.nv.reservedSmem.cap,0x4
